	.headerflags	@"EF_CUDA_TEXMODE_UNIFIED EF_CUDA_64BIT_ADDRESS EF_CUDA_ACCELERATORS EF_CUDA_SM90 EF_CUDA_VIRTUAL_SM(EF_CUDA_SM90)"
	.elftype	@"ET_EXEC"


//--------------------- .nv.info                  --------------------------
	.section	.nv.info,"",@"SHT_CUDA_INFO"
	.align	4


	//----- nvinfo : EIATTR_REGCOUNT
	.align		4
        /*0000*/ 	.byte	0x04, 0x2f
        /*0002*/ 	.short	(.L_3 - .L_2)
	.align		4
.L_2:
        /*0004*/ 	.word	index@(triton_poi_fused__native_batch_norm_legit_no_training_add_relu_15)
        /*0008*/ 	.word	0x00000022


	//----- nvinfo : EIATTR_MIN_STACK_SIZE
	.align		4
.L_3:
        /*000c*/ 	.byte	0x04, 0x12
        /*000e*/ 	.short	(.L_5 - .L_4)
	.align		4
.L_4:
        /*0010*/ 	.word	index@(triton_poi_fused__native_batch_norm_legit_no_training_add_relu_15)
        /*0014*/ 	.word	0x00000000


	//----- nvinfo : EIATTR_FRAME_SIZE
	.align		4
.L_5:
        /*0018*/ 	.byte	0x04, 0x11
        /*001a*/ 	.short	(.L_7 - .L_6)
	.align		4
.L_6:
        /*001c*/ 	.word	index@(triton_poi_fused__native_batch_norm_legit_no_training_add_relu_15)
        /*0020*/ 	.word	0x00000000


	//----- nvinfo : EIATTR_MIN_STACK_SIZE
	.align		4
.L_7:
        /*0024*/ 	.byte	0x04, 0x12
        /*0026*/ 	.short	(.L_9 - .L_8)
	.align		4
.L_8:
        /*0028*/ 	.word	index@(triton_poi_fused__native_batch_norm_legit_no_training_add_relu_15)
        /*002c*/ 	.word	0x00000000
.L_9:


//--------------------- .nv.info.triton_poi_fused__native_batch_norm_legit_no_training_add_relu_15 --------------------------
	.section	.nv.info.triton_poi_fused__native_batch_norm_legit_no_training_add_relu_15,"",@"SHT_CUDA_INFO"
	.sectionflags	@""
	.align	4


	//----- nvinfo : EIATTR_CUDA_API_VERSION
	.align		4
        /*0000*/ 	.byte	0x04, 0x37
        /*0002*/ 	.short	(.L_11 - .L_10)
.L_10:
        /*0004*/ 	.word	0x0000007c


	//----- nvinfo : EIATTR_KPARAM_INFO
	.align		4
.L_11:
        /*0008*/ 	.byte	0x04, 0x17
        /*000a*/ 	.short	(.L_13 - .L_12)
.L_12:
        /*000c*/ 	.word	0x00000000
        /*0010*/ 	.short	0x0008
        /*0012*/ 	.short	0x003c
        /*0014*/ 	.byte	0x00, 0xf0, 0x11, 0x00


	//----- nvinfo : EIATTR_KPARAM_INFO
	.align		4
.L_13:
        /*0018*/ 	.byte	0x04, 0x17
        /*001a*/ 	.short	(.L_15 - .L_14)
.L_14:
        /*001c*/ 	.word	0x00000000
        /*0020*/ 	.short	0x0007
        /*0022*/ 	.short	0x0038
        /*0024*/ 	.byte	0x00, 0xf0, 0x11, 0x00


	//----- nvinfo : EIATTR_KPARAM_INFO
	.align		4
.L_15:
        /*0028*/ 	.byte	0x04, 0x17
        /*002a*/ 	.short	(.L_17 - .L_16)
.L_16:
        /*002c*/ 	.word	0x00000000
        /*0030*/ 	.short	0x0006
        /*0032*/ 	.short	0x0030
        /*0034*/ 	.byte	0x00, 0xf4, 0x21, 0x00


	//----- nvinfo : EIATTR_KPARAM_INFO
	.align		4
.L_17:
        /*0038*/ 	.byte	0x04, 0x17
        /*003a*/ 	.short	(.L_19 - .L_18)
.L_18:
        /*003c*/ 	.word	0x00000000
        /*0040*/ 	.short	0x0005
        /*0042*/ 	.short	0x0028
        /*0044*/ 	.byte	0x00, 0xf4, 0x21, 0x00


	//----- nvinfo : EIATTR_KPARAM_INFO
	.align		4
.L_19:
        /*0048*/ 	.byte	0x04, 0x17
        /*004a*/ 	.short	(.L_21 - .L_20)
.L_20:
        /*004c*/ 	.word	0x00000000
        /*0050*/ 	.short	0x0004
        /*0052*/ 	.short	0x0020
        /*0054*/ 	.byte	0x00, 0xf4, 0x21, 0x00


	//----- nvinfo : EIATTR_KPARAM_INFO
	.align		4
.L_21:
        /*0058*/ 	.byte	0x04, 0x17
        /*005a*/ 	.short	(.L_23 - .L_22)
.L_22:
        /*005c*/ 	.word	0x00000000
        /*0060*/ 	.short	0x0003
        /*0062*/ 	.short	0x0018
        /*0064*/ 	.byte	0x00, 0xf4, 0x21, 0x00


	//----- nvinfo : EIATTR_KPARAM_INFO
	.align		4
.L_23:
        /*0068*/ 	.byte	0x04, 0x17
        /*006a*/ 	.short	(.L_25 - .L_24)
.L_24:
        /*006c*/ 	.word	0x00000000
        /*0070*/ 	.short	0x0002
        /*0072*/ 	.short	0x0010
        /*0074*/ 	.byte	0x00, 0xf4, 0x21, 0x00


	//----- nvinfo : EIATTR_KPARAM_INFO
	.align		4
.L_25:
        /*0078*/ 	.byte	0x04, 0x17
        /*007a*/ 	.short	(.L_27 - .L_26)
.L_26:
        /*007c*/ 	.word	0x00000000
        /*0080*/ 	.short	0x0001
        /*0082*/ 	.short	0x0008
        /*0084*/ 	.byte	0x00, 0xf4, 0x21, 0x00


	//----- nvinfo : EIATTR_KPARAM_INFO
	.align		4
.L_27:
        /*0088*/ 	.byte	0x04, 0x17
        /*008a*/ 	.short	(.L_29 - .L_28)
.L_28:
        /*008c*/ 	.word	0x00000000
        /*0090*/ 	.short	0x0000
        /*0092*/ 	.short	0x0000
        /*0094*/ 	.byte	0x00, 0xf4, 0x21, 0x00


	//----- nvinfo : EIATTR_SPARSE_MMA_MASK
	.align		4
.L_29:
        /*0098*/ 	.byte	0x03, 0x50
        /*009a*/ 	.short	0x0000


	//----- nvinfo : EIATTR_MAXREG_COUNT
	.align		4
        /*009c*/ 	.byte	0x03, 0x1b
        /*009e*/ 	.short	0x00ff


	//----- nvinfo : EIATTR_EXIT_INSTR_OFFSETS
	.align		4
        /*00a0*/ 	.byte	0x04, 0x1c
        /*00a2*/ 	.short	(.L_31 - .L_30)


	//   ....[0]....
.L_30:
        /*00a4*/ 	.word	0x00000bd0


	//   ....[1]....
        /*00a8*/ 	.word	0x00000c20


	//----- nvinfo : EIATTR_REQNTID
	.align		4
.L_31:
        /*00ac*/ 	.byte	0x04, 0x10
        /*00ae*/ 	.short	(.L_33 - .L_32)
.L_32:
        /*00b0*/ 	.word	0x00000080
        /*00b4*/ 	.word	0x00000001
        /*00b8*/ 	.word	0x00000001


	//----- nvinfo : EIATTR_CBANK_PARAM_SIZE
	.align		4
.L_33:
        /*00bc*/ 	.byte	0x03, 0x19
        /*00be*/ 	.short	0x0040


	//----- nvinfo : EIATTR_PARAM_CBANK
	.align		4
        /*00c0*/ 	.byte	0x04, 0x0a
        /*00c2*/ 	.short	(.L_35 - .L_34)
	.align		4
.L_34:
        /*00c4*/ 	.word	index@(.nv.constant0.triton_poi_fused__native_batch_norm_legit_no_training_add_relu_15)
        /*00c8*/ 	.short	0x0210
        /*00ca*/ 	.short	0x0040


	//----- nvinfo : EIATTR_SW_WAR
	.align		4
.L_35:
        /*00cc*/ 	.byte	0x04, 0x36
        /*00ce*/ 	.short	(.L_37 - .L_36)
.L_36:
        /*00d0*/ 	.word	0x00000008
.L_37:


//--------------------- .nv.callgraph             --------------------------
	.section	.nv.callgraph,"",@"SHT_CUDA_CALLGRAPH"
	.align	4
	.sectionentsize	8
	.align		4
        /*0000*/ 	.word	0x00000000
	.align		4
        /*0004*/ 	.word	0xffffffff
	.align		4
        /*0008*/ 	.word	0x00000000
	.align		4
        /*000c*/ 	.word	0xfffffffe
	.align		4
        /*0010*/ 	.word	0x00000000
	.align		4
        /*0014*/ 	.word	0xfffffffd
	.align		4
        /*0018*/ 	.word	0x00000000
	.align		4
        /*001c*/ 	.word	0xfffffffc


//--------------------- .nv.constant4             --------------------------
	.section	.nv.constant4,"a",@progbits
	.align	8
	.align		8
.nv.constant4:
        /*0000*/ 	.dword	_$_str
	.align		8
        /*0008*/ 	.dword	_$_str_$_2


//--------------------- .text.triton_poi_fused__native_batch_norm_legit_no_training_add_relu_15 --------------------------
	.section	.text.triton_poi_fused__native_batch_norm_legit_no_training_add_relu_15,"ax",@progbits
	.sectionflags	@"SHF_BARRIERS=1"
	.align	128
        .global         triton_poi_fused__native_batch_norm_legit_no_training_add_relu_15
        .type           triton_poi_fused__native_batch_norm_legit_no_training_add_relu_15,@function
        .size           triton_poi_fused__native_batch_norm_legit_no_training_add_relu_15,(.L_x_1 - triton_poi_fused__native_batch_norm_legit_no_training_add_relu_15)
        .other          triton_poi_fused__native_batch_norm_legit_no_training_add_relu_15,@"STO_CUDA_ENTRY STV_DEFAULT"
triton_poi_fused__native_batch_norm_legit_no_training_add_relu_15:
.text.triton_poi_fused__native_batch_norm_legit_no_training_add_relu_15:
[----:B------:R-:W0:Y:S01]  /*0000*/  LDC R1, c[0x0][0x28] ;  /* 0x00000a00ff017b82 */ /* 0x000e220000000800 */
[----:B------:R-:W1:Y:S07]  /*0010*/  S2R R3, SR_CTAID.X ;  /* 0x0000000000037919 */ /* 0x000e6e0000002500 */
[----:B------:R-:W2:Y:S01]  /*0020*/  LDC.64 R16, c[0x0][0x218] ;  /* 0x00008600ff107b82 */ /* 0x000ea20000000a00 */
[----:B------:R-:W-:Y:S01]  /*0030*/  CS2R R6, SRZ ;  /* 0x0000000000067805 */ /* 0x000fe2000001ff00 */
[----:B------:R-:W3:Y:S01]  /*0040*/  S2R R0, SR_TID.X ;  /* 0x0000000000007919 */ /* 0x000ee20000002100 */
[----:B------:R-:W4:Y:S05]  /*0050*/  S2R R2, SR_CTAID.Y ;  /* 0x0000000000027919 */ /* 0x000f2a0000002600 */
[----:B------:R-:W5:Y:S08]  /*0060*/  LDC.64 R18, c[0x0][0x210] ;  /* 0x00008400ff127b82 */ /* 0x000f700000000a00 */
[----:B------:R-:W5:Y:S01]  /*0070*/  LDC.64 R24, c[0x0][0x220] ;  /* 0x00008800ff187b82 */ /* 0x000f620000000a00 */
[----:B------:R-:W-:-:S02]  /*0080*/  CS2R R12, SRZ ;  /* 0x00000000000c7805 */ /* 0x000fc4000001ff00 */
[----:B------:R-:W-:Y:S01]  /*0090*/  CS2R R14, SRZ ;  /* 0x00000000000e7805 */ /* 0x000fe2000001ff00 */
[----:B------:R-:W-:Y:S01]  /*00a0*/  ULDC.64 UR6, c[0x0][0x208] ;  /* 0x0000820000067ab9 */ /* 0x000fe20000000a00 */
[----:B------:R-:W-:-:S03]  /*00b0*/  CS2R R10, SRZ ;  /* 0x00000000000a7805 */ /* 0x000fc6000001ff00 */
[----:B------:R-:W5:Y:S01]  /*00c0*/  LDC.64 R30, c[0x0][0x230] ;  /* 0x00008c00ff1e7b82 */ /* 0x000f620000000a00 */
[----:B-1----:R-:W-:Y:S01]  /*00d0*/  IMAD.SHL.U32 R3, R3, 0x200, RZ ;  /* 0x0000020003037824 */ /* 0x002fe200078e00ff */
[----:B---3--:R-:W-:-:S04]  /*00e0*/  SHF.L.U32 R4, R0, 0x2, RZ ;  /* 0x0000000200047819 */ /* 0x008fc800000006ff */
[----:B------:R-:W-:Y:S01]  /*00f0*/  LOP3.LUT R23, R3, 0x1fc, R4, 0xf8, !PT ;  /* 0x000001fc03177812 */ /* 0x000fe200078ef804 */
[C---:B----4-:R-:W-:Y:S01]  /*0100*/  IMAD.SHL.U32 R20, R2.reuse, 0x2, RZ ;  /* 0x0000000202147824 */ /* 0x050fe200078e00ff */
[----:B------:R-:W-:Y:S02]  /*0110*/  CS2R R4, SRZ ;  /* 0x0000000000047805 */ /* 0x000fe4000001ff00 */
[C---:B------:R-:W-:Y:S01]  /*0120*/  ISETP.GE.AND P2, PT, R23.reuse, 0x200, PT ;  /* 0x000002001700780c */ /* 0x040fe20003f46270 */
[C---:B--2---:R-:W-:Y:S01]  /*0130*/  IMAD.WIDE R16, R23.reuse, 0x4, R16 ;  /* 0x0000000417107825 */ /* 0x044fe200078e0210 */
[----:B------:R-:W-:Y:S02]  /*0140*/  LEA R22, R2, R23, 0xa ;  /* 0x0000001702167211 */ /* 0x000fe400078e50ff */
[----:B------:R-:W-:Y:S01]  /*0150*/  ISETP.LT.AND P1, PT, R20, 0x100, !P2 ;  /* 0x000001001400780c */ /* 0x000fe20005721270 */
[----:B0----5:R-:W-:Y:S01]  /*0160*/  IMAD.WIDE R24, R23, 0x4, R24 ;  /* 0x0000000417187825 */ /* 0x021fe200078e0218 */
[----:B------:R-:W-:-:S03]  /*0170*/  IADD3 R21, R22, 0x200, RZ ;  /* 0x0000020016157810 */ /* 0x000fc60007ffe0ff */
[----:B------:R-:W-:-:S04]  /*0180*/  IMAD.WIDE R28, R22, 0x4, R18 ;  /* 0x00000004161c7825 */ /* 0x000fc800078e0212 */
[----:B------:R-:W-:Y:S01]  /*0190*/  IMAD.WIDE R26, R21, 0x4, R18 ;  /* 0x00000004151a7825 */ /* 0x000fe200078e0212 */
[----:B------:R0:W2:Y:S01]  /*01a0*/  @!P2 LDG.E.EL.128 R12, desc[UR6][R16.64] ;  /* 0x00000006100ca981 */ /* 0x0000a2000c2e1d00 */
[----:B------:R-:W-:Y:S02]  /*01b0*/  CS2R R18, SRZ ;  /* 0x0000000000127805 */ /* 0x000fe4000001ff00 */
[----:B------:R-:W-:Y:S01]  /*01c0*/  VIADD R8, R20, 0x1 ;  /* 0x0000000114087836 */ /* 0x000fe20000000000 */
[----:B------:R1:W2:Y:S04]  /*01d0*/  @P1 LDG.E.EL.128 R4, desc[UR6][R28.64] ;  /* 0x000000061c041981 */ /* 0x0002a8000c2e1d00 */
[----:B------:R-:W-:Y:S02]  /*01e0*/  ISETP.LT.AND P0, PT, R8, 0x100, !P2 ;  /* 0x000001000800780c */ /* 0x000fe40005701270 */
[----:B0-----:R-:W-:-:S06]  /*01f0*/  CS2R R16, SRZ ;  /* 0x0000000000107805 */ /* 0x001fcc000001ff00 */
[----:B------:R-:W1:Y:S01]  /*0200*/  @!P2 LDG.E.EL.128 R16, desc[UR6][R24.64] ;  /* 0x000000061810a981 */ /* 0x000e62000c2e1d00 */
[----:B------:R-:W-:-:S06]  /*0210*/  CS2R R8, SRZ ;  /* 0x0000000000087805 */ /* 0x000fcc000001ff00 */
[----:B------:R0:W3:Y:S01]  /*0220*/  @P0 LDG.E.EL.128 R8, desc[UR6][R26.64] ;  /* 0x000000061a080981 */ /* 0x0000e2000c2e1d00 */
[----:B------:R-:W-:-:S04]  /*0230*/  IMAD.WIDE R30, R23, 0x4, R30 ;  /* 0x00000004171e7825 */ /* 0x000fc800078e021e */
[----:B-1----:R-:W-:Y:S01]  /*0240*/  FADD R28, R16, 9.9999997473787516356e-06 ;  /* 0x3727c5ac101c7421 */ /* 0x002fe20000000000 */
[----:B------:R-:W-:-:S03]  /*0250*/  FADD R29, R17, 9.9999997473787516356e-06 ;  /* 0x3727c5ac111d7421 */ /* 0x000fc60000000000 */
[----:B------:R-:W1:Y:S01]  /*0260*/  MUFU.SQRT R16, R28 ;  /* 0x0000001c00107308 */ /* 0x000e620000002000 */
[----:B------:R-:W-:-:S07]  /*0270*/  FADD R17, R18, 9.9999997473787516356e-06 ;  /* 0x3727c5ac12117421 */ /* 0x000fce0000000000 */
[----:B------:R-:W4:Y:S01]  /*0280*/  MUFU.SQRT R24, R29 ;  /* 0x0000001d00187308 */ /* 0x000f220000002000 */
[----:B0-----:R-:W-:-:S07]  /*0290*/  FADD R26, R19, 9.9999997473787516356e-06 ;  /* 0x3727c5ac131a7421 */ /* 0x001fce0000000000 */
[----:B------:R-:W0:Y:S01]  /*02a0*/  MUFU.SQRT R17, R17 ;  /* 0x0000001100117308 */ /* 0x000e220000002000 */
[C---:B-1----:R-:W-:Y:S02]  /*02b0*/  FSETP.GT.AND P5, PT, R16.reuse, 8.50705917302346158658e+37, PT ;  /* 0x7e8000001000780b */ /* 0x042fe40003fa4000 */
[----:B------:R-:W-:Y:S01]  /*02c0*/  FSETP.GEU.AND P6, PT, R16, 1.175494350822287508e-38, PT ;  /* 0x008000001000780b */ /* 0x000fe20003fce000 */
[----:B------:R-:W-:Y:S01]  /*02d0*/  IMAD.MOV.U32 R19, RZ, RZ, 0x3e800000 ;  /* 0x3e800000ff137424 */ /* 0x000fe200078e00ff */
[----:B----4-:R-:W-:-:S03]  /*02e0*/  FSETP.GT.AND P3, PT, R24, 8.50705917302346158658e+37, PT ;  /* 0x7e8000001800780b */ /* 0x010fc60003f64000 */
[----:B------:R1:W4:Y:S01]  /*02f0*/  MUFU.SQRT R25, R26 ;  /* 0x0000001a00197308 */ /* 0x0003220000002000 */
[----:B------:R-:W-:Y:S02]  /*0300*/  FSEL R18, R19, 1, P5 ;  /* 0x3f80000013127808 */ /* 0x000fe40002800000 */
[----:B0-----:R-:W-:-:S03]  /*0310*/  FSETP.GT.AND P4, PT, R17, 8.50705917302346158658e+37, PT ;  /* 0x7e8000001100780b */ /* 0x001fc60003f84000 */
[----:B------:R-:W-:Y:S01]  /*0320*/  @P5 FMUL R16, R16, 0.25 ;  /* 0x3e80000010105820 */ /* 0x000fe20000400000 */
[----:B------:R-:W-:Y:S01]  /*0330*/  FSETP.GEU.AND P5, PT, R24, 1.175494350822287508e-38, PT ;  /* 0x008000001800780b */ /* 0x000fe20003fae000 */
[----:B------:R-:W-:Y:S01]  /*0340*/  @!P6 FMUL R18, R18, 16777216 ;  /* 0x4b8000001212e820 */ /* 0x000fe20000400000 */
[----:B-1----:R-:W-:Y:S01]  /*0350*/  FSEL R26, R19, 1, P3 ;  /* 0x3f800000131a7808 */ /* 0x002fe20001800000 */
[----:B------:R-:W-:Y:S01]  /*0360*/  @!P6 FMUL R16, R16, 16777216 ;  /* 0x4b8000001010e820 */ /* 0x000fe20000400000 */
[----:B------:R-:W-:Y:S01]  /*0370*/  FSETP.GEU.AND P6, PT, R17, 1.175494350822287508e-38, PT ;  /* 0x008000001100780b */ /* 0x000fe20003fce000 */
[----:B------:R-:W-:Y:S01]  /*0380*/  @P3 FMUL R24, R24, 0.25 ;  /* 0x3e80000018183820 */ /* 0x000fe20000400000 */
[----:B----4-:R-:W-:Y:S01]  /*0390*/  FSETP.GT.AND P3, PT, R25, 8.50705917302346158658e+37, PT ;  /* 0x7e8000001900780b */ /* 0x010fe20003f64000 */
[C---:B--2---:R-:W-:Y:S01]  /*03a0*/  FADD R7, -R15.reuse, R7 ;  /* 0x000000070f077221 */ /* 0x044fe20000000100 */
[----:B---3--:R-:W-:Y:S01]  /*03b0*/  FADD R15, -R15, R11 ;  /* 0x0000000b0f0f7221 */ /* 0x008fe20000000100 */
[----:B------:R-:W-:Y:S01]  /*03c0*/  FSEL R11, R19, 1, P4 ;  /* 0x3f800000130b7808 */ /* 0x000fe20002000000 */
[----:B------:R-:W-:Y:S01]  /*03d0*/  @P4 FMUL R17, R17, 0.25 ;  /* 0x3e80000011114820 */ /* 0x000fe20000400000 */
[----:B------:R-:W-:Y:S01]  /*03e0*/  FSETP.GEU.AND P4, PT, R25, 1.175494350822287508e-38, PT ;  /* 0x008000001900780b */ /* 0x000fe20003f8e000 */
[----:B------:R0:W-:Y:S05]  /*03f0*/  MUFU.RCP R27, R16 ;  /* 0x00000010001b7308 */ /* 0x0001ea0000001000 */
[----:B------:R-:W-:-:S02]  /*0400*/  @!P6 FMUL R17, R17, 16777216 ;  /* 0x4b8000001111e820 */ /* 0x000fc40000400000 */
[----:B------:R-:W-:Y:S02]  /*0410*/  @P3 FMUL R25, R25, 0.25 ;  /* 0x3e80000019193820 */ /* 0x000fe40000400000 */
[----:B------:R1:W2:Y:S01]  /*0420*/  MUFU.RCP R28, R17 ;  /* 0x00000011001c7308 */ /* 0x0002a20000001000 */
[----:B0-----:R-:W-:Y:S02]  /*0430*/  FADD R16, -R13, R5 ;  /* 0x000000050d107221 */ /* 0x001fe40000000100 */
[----:B------:R-:W-:Y:S01]  /*0440*/  @!P4 FMUL R25, R25, 16777216 ;  /* 0x4b8000001919c820 */ /* 0x000fe20000400000 */
[----:B-1----:R-:W-:Y:S01]  /*0450*/  FADD R17, -R13, R9 ;  /* 0x000000090d117221 */ /* 0x002fe20000000100 */
[C---:B------:R-:W-:Y:S01]  /*0460*/  FADD R13, -R12.reuse, R4 ;  /* 0x000000040c0d7221 */ /* 0x040fe20000000100 */
[----:B------:R-:W-:Y:S02]  /*0470*/  FADD R12, -R12, R8 ;  /* 0x000000080c0c7221 */ /* 0x000fe40000000100 */
[----:B------:R-:W0:Y:S01]  /*0480*/  LDC.64 R8, c[0x0][0x228] ;  /* 0x00008a00ff087b82 */ /* 0x000e220000000a00 */
[----:B------:R-:W1:Y:S01]  /*0490*/  MUFU.RCP R25, R25 ;  /* 0x0000001900197308 */ /* 0x000e620000001000 */
[----:B------:R-:W-:Y:S01]  /*04a0*/  @!P5 FMUL R24, R24, 16777216 ;  /* 0x4b8000001818d820 */ /* 0x000fe20000400000 */
[----:B------:R-:W-:-:S06]  /*04b0*/  FSEL R4, R19, 1, P3 ;  /* 0x3f80000013047808 */ /* 0x000fcc0001800000 */
[----:B------:R-:W3:Y:S01]  /*04c0*/  MUFU.RCP R5, R24 ;  /* 0x0000001800057308 */ /* 0x000ee20000001000 */
[----:B------:R-:W-:Y:S01]  /*04d0*/  @!P6 FMUL R11, R11, 16777216 ;  /* 0x4b8000000b0be820 */ /* 0x000fe20000400000 */
[----:B------:R-:W-:Y:S01]  /*04e0*/  @!P4 FMUL R4, R4, 16777216 ;  /* 0x4b8000000404c820 */ /* 0x000fe20000400000 */
[----:B------:R-:W-:Y:S01]  /*04f0*/  FADD R6, -R14, R6 ;  /* 0x000000060e067221 */ /* 0x000fe20000000100 */
[----:B------:R-:W-:Y:S01]  /*0500*/  @!P5 FMUL R26, R26, 16777216 ;  /* 0x4b8000001a1ad820 */ /* 0x000fe20000400000 */
[----:B--2---:R-:W-:Y:S01]  /*0510*/  FMUL R11, R28, R11 ;  /* 0x0000000b1c0b7220 */ /* 0x004fe20000400000 */
[----:B-1----:R-:W-:Y:S01]  /*0520*/  FMUL R4, R25, R4 ;  /* 0x0000000419047220 */ /* 0x002fe20000400000 */
[----:B------:R-:W-:Y:S02]  /*0530*/  FADD R10, -R14, R10 ;  /* 0x0000000a0e0a7221 */ /* 0x000fe40000000100 */
[----:B------:R-:W-:Y:S01]  /*0540*/  FMUL R14, R11, R6 ;  /* 0x000000060b0e7220 */ /* 0x000fe20000400000 */
[----:B------:R-:W-:Y:S01]  /*0550*/  FMUL R27, R27, R18 ;  /* 0x000000121b1b7220 */ /* 0x000fe20000400000 */
[C---:B------:R-:W-:Y:S01]  /*0560*/  FMUL R19, R4.reuse, R7 ;  /* 0x0000000704137220 */ /* 0x040fe20000400000 */
[----:B------:R-:W-:Y:S01]  /*0570*/  FMUL R15, R4, R15 ;  /* 0x0000000f040f7220 */ /* 0x000fe20000400000 */
[----:B------:R-:W-:Y:S01]  /*0580*/  CS2R R6, SRZ ;  /* 0x0000000000067805 */ /* 0x000fe2000001ff00 */
[----:B---3--:R-:W-:Y:S01]  /*0590*/  FMUL R26, R5, R26 ;  /* 0x0000001a051a7220 */ /* 0x008fe20000400000 */
[----:B------:R-:W-:Y:S01]  /*05a0*/  CS2R R4, SRZ ;  /* 0x0000000000047805 */ /* 0x000fe2000001ff00 */
[----:B0-----:R-:W-:-:S04]  /*05b0*/  IMAD.WIDE R8, R23, 0x4, R8 ;  /* 0x0000000417087825 */ /* 0x001fc800078e0208 */
[----:B------:R-:W-:Y:S01]  /*05c0*/  FMUL R18, R11, R10 ;  /* 0x0000000a0b127220 */ /* 0x000fe20000400000 */
[----:B------:R-:W-:Y:S01]  /*05d0*/  CS2R R10, SRZ ;  /* 0x00000000000a7805 */ /* 0x000fe2000001ff00 */
[----:B------:R-:W0:Y:S01]  /*05e0*/  LDC.64 R28, c[0x0][0x238] ;  /* 0x00008e00ff1c7b82 */ /* 0x000e220000000a00 */
[----:B------:R1:W2:Y:S02]  /*05f0*/  @!P2 LDG.E.EL.128 R4, desc[UR6][R8.64] ;  /* 0x000000060804a981 */ /* 0x0002a4000c2e1d00 */
[----:B-1----:R-:W-:-:S06]  /*0600*/  CS2R R8, SRZ ;  /* 0x0000000000087805 */ /* 0x002fcc000001ff00 */
[----:B------:R-:W2:Y:S01]  /*0610*/  @!P2 LDG.E.EL.128 R8, desc[UR6][R30.64] ;  /* 0x000000061e08a981 */ /* 0x000ea2000c2e1d00 */
[----:B------:R-:W1:Y:S01]  /*0620*/  S2UR UR5, SR_CgaCtaId ;  /* 0x00000000000579c3 */ /* 0x000e620000008800 */
[-CC-:B--2---:R-:W-:Y:S01]  /*0630*/  FFMA R23, R15, R7.reuse, R11.reuse ;  /* 0x000000070f177223 */ /* 0x184fe2000000000b */
[----:B------:R-:W-:Y:S01]  /*0640*/  FFMA R7, R19, R7, R11 ;  /* 0x0000000713077223 */ /* 0x000fe2000000000b */
[C---:B------:R-:W-:Y:S01]  /*0650*/  FMUL R11, R27.reuse, R13 ;  /* 0x0000000d1b0b7220 */ /* 0x040fe20000400000 */
[--C-:B------:R-:W-:Y:S01]  /*0660*/  FFMA R24, R18, R6, R10.reuse ;  /* 0x0000000612187223 */ /* 0x100fe2000000000a */
[----:B------:R-:W-:Y:S01]  /*0670*/  FMUL R27, R27, R12 ;  /* 0x0000000c1b1b7220 */ /* 0x000fe20000400000 */
[----:B------:R-:W-:Y:S01]  /*0680*/  FFMA R6, R14, R6, R10 ;  /* 0x000000060e067223 */ /* 0x000fe2000000000a */
[----:B------:R-:W-:Y:S02]  /*0690*/  CS2R R12, SRZ ;  /* 0x00000000000c7805 */ /* 0x000fe4000001ff00 */
[----:B------:R-:W-:Y:S01]  /*06a0*/  CS2R R14, SRZ ;  /* 0x00000000000e7805 */ /* 0x000fe2000001ff00 */
[----:B0-----:R-:W-:-:S05]  /*06b0*/  IMAD.WIDE R18, R22, 0x4, R28 ;  /* 0x0000000416127825 */ /* 0x001fca00078e021c */
[----:B------:R0:W2:Y:S01]  /*06c0*/  @P1 LDG.E.EL.128 R12, desc[UR6][R18.64] ;  /* 0x00000006120c1981 */ /* 0x0000a2000c2e1d00 */
[C---:B------:R-:W-:Y:S01]  /*06d0*/  FMUL R10, R26.reuse, R16 ;  /* 0x000000101a0a7220 */ /* 0x040fe20000400000 */
[----:B------:R-:W-:Y:S01]  /*06e0*/  FMUL R26, R26, R17 ;  /* 0x000000111a1a7220 */ /* 0x000fe20000400000 */
[----:B------:R-:W-:Y:S01]  /*06f0*/  CS2R R16, SRZ ;  /* 0x0000000000107805 */ /* 0x000fe2000001ff00 */
[----:B------:R-:W-:Y:S01]  /*0700*/  IMAD.WIDE R28, R21, 0x4, R28 ;  /* 0x00000004151c7825 */ /* 0x000fe200078e021c */
[----:B0-----:R-:W-:-:S06]  /*0710*/  CS2R R18, SRZ ;  /* 0x0000000000127805 */ /* 0x001fcc000001ff00 */
[----:B------:R-:W3:Y:S01]  /*0720*/  @P0 LDG.E.EL.128 R16, desc[UR6][R28.64] ;  /* 0x000000061c100981 */ /* 0x000ee2000c2e1d00 */
[-CC-:B------:R-:W-:Y:S01]  /*0730*/  FFMA R26, R26, R5.reuse, R9.reuse ;  /* 0x000000051a1a7223 */ /* 0x180fe20000000009 */
[----:B------:R-:W-:Y:S01]  /*0740*/  FFMA R10, R10, R5, R9 ;  /* 0x000000050a0a7223 */ /* 0x000fe20000000009 */
[-CC-:B------:R-:W-:Y:S01]  /*0750*/  FFMA R11, R11, R4.reuse, R8.reuse ;  /* 0x000000040b0b7223 */ /* 0x180fe20000000008 */
[----:B------:R-:W-:Y:S01]  /*0760*/  FFMA R27, R27, R4, R8 ;  /* 0x000000041b1b7223 */ /* 0x000fe20000000008 */
[----:B------:R-:W-:Y:S01]  /*0770*/  UMOV UR4, 0x400 ;  /* 0x0000040000047882 */ /* 0x000fe20000000000 */
[----:B------:R-:W-:Y:S01]  /*0780*/  SHF.L.U32 R4, R0, 0x3, RZ ;  /* 0x0000000300047819 */ /* 0x000fe200000006ff */
[----:B-1----:R-:W-:-:S03]  /*0790*/  UPRMT UR4, UR5, 0x654, UR4 ;  /* 0x0000065405047896 */ /* 0x002fc60008000004 */
[----:B------:R-:W-:Y:S02]  /*07a0*/  LOP3.LUT R4, R4, 0x3f8, RZ, 0xc0, !PT ;  /* 0x000003f804047812 */ /* 0x000fe400078ec0ff */
[----:B------:R-:W-:-:S04]  /*07b0*/  LOP3.LUT R0, R3, 0x7f, R0, 0xf8, !PT ;  /* 0x0000007f03007812 */ /* 0x000fc800078ef800 */
[----:B------:R-:W-:Y:S01]  /*07c0*/  LOP3.LUT R3, R0, 0x80, RZ, 0xfc, !PT ;  /* 0x0000008000037812 */ /* 0x000fe200078efcff */
[C---:B--2---:R-:W-:Y:S01]  /*07d0*/  FADD R5, R6.reuse, R14 ;  /* 0x0000000e06057221 */ /* 0x044fe20000000000 */
[----:B------:R-:W-:Y:S02]  /*07e0*/  FSETP.GEU.AND P0, PT, R6, -R14, PT ;  /* 0x8000000e0600720b */ /* 0x000fe40003f0e000 */
[----:B------:R-:W-:Y:S02]  /*07f0*/  FSETP.GEU.AND P2, PT, R11, -R12, PT ;  /* 0x8000000c0b00720b */ /* 0x000fe40003f4e000 */
[----:B------:R-:W-:Y:S01]  /*0800*/  FSEL R5, R5, RZ, P0 ;  /* 0x000000ff05057208 */ /* 0x000fe20000000000 */
[----:B------:R-:W-:Y:S01]  /*0810*/  FADD R11, R11, R12 ;  /* 0x0000000c0b0b7221 */ /* 0x000fe20000000000 */
[C---:B------:R-:W-:Y:S01]  /*0820*/  FSETP.GEU.AND P1, PT, R10.reuse, -R13, PT ;  /* 0x8000000d0a00720b */ /* 0x040fe20003f2e000 */
[----:B------:R-:W-:Y:S01]  /*0830*/  FADD R10, R10, R13 ;  /* 0x0000000d0a0a7221 */ /* 0x000fe20000000000 */
[C---:B------:R-:W-:Y:S01]  /*0840*/  FSETP.GEU.AND P0, PT, R7.reuse, -R15, PT ;  /* 0x8000000f0700720b */ /* 0x040fe20003f0e000 */
[----:B------:R-:W-:Y:S01]  /*0850*/  FADD R7, R7, R15 ;  /* 0x0000000f07077221 */ /* 0x000fe20000000000 */
[----:B------:R-:W-:-:S02]  /*0860*/  FSEL R11, R11, RZ, P2 ;  /* 0x000000ff0b0b7208 */ /* 0x000fc40001000000 */
[----:B------:R-:W-:Y:S02]  /*0870*/  FSEL R9, R10, RZ, P1 ;  /* 0x000000ff0a097208 */ /* 0x000fe40000800000 */
[----:B------:R-:W-:Y:S02]  /*0880*/  FSEL R7, R7, RZ, P0 ;  /* 0x000000ff07077208 */ /* 0x000fe40000000000 */
[C---:B---3--:R-:W-:Y:S01]  /*0890*/  FSETP.GEU.AND P3, PT, R27.reuse, -R16, PT ;  /* 0x800000101b00720b */ /* 0x048fe20003f6e000 */
[----:B------:R-:W-:Y:S01]  /*08a0*/  FADD R16, R27, R16 ;  /* 0x000000101b107221 */ /* 0x000fe20000000000 */
[C---:B------:R-:W-:Y:S01]  /*08b0*/  FSETP.GEU.AND P2, PT, R26.reuse, -R17, PT ;  /* 0x800000111a00720b */ /* 0x040fe20003f4e000 */
[----:B------:R-:W-:Y:S01]  /*08c0*/  FADD R17, R26, R17 ;  /* 0x000000111a117221 */ /* 0x000fe20000000000 */
[C---:B------:R-:W-:Y:S01]  /*08d0*/  FSETP.GEU.AND P1, PT, R24.reuse, -R18, PT ;  /* 0x800000121800720b */ /* 0x040fe20003f2e000 */
[----:B------:R-:W-:Y:S01]  /*08e0*/  FADD R18, R24, R18 ;  /* 0x0000001218127221 */ /* 0x000fe20000000000 */
[C---:B------:R-:W-:Y:S01]  /*08f0*/  FSETP.GEU.AND P0, PT, R23.reuse, -R19, PT ;  /* 0x800000131700720b */ /* 0x040fe20003f0e000 */
[----:B------:R-:W-:Y:S01]  /*0900*/  FADD R19, R23, R19 ;  /* 0x0000001317137221 */ /* 0x000fe20000000000 */
[----:B------:R-:W-:-:S02]  /*0910*/  LEA R12, R4, UR4, 0x3 ;  /* 0x00000004040c7c11 */ /* 0x000fc4000f8e18ff */
[----:B------:R-:W-:Y:S02]  /*0920*/  FSEL R15, R16, RZ, P3 ;  /* 0x000000ff100f7208 */ /* 0x000fe40001800000 */
[----:B------:R-:W-:Y:S02]  /*0930*/  FSEL R17, R17, RZ, P2 ;  /* 0x000000ff11117208 */ /* 0x000fe40001000000 */
[----:B------:R-:W-:Y:S02]  /*0940*/  FSEL R21, R18, RZ, P1 ;  /* 0x000000ff12157208 */ /* 0x000fe40000800000 */
[----:B------:R-:W-:Y:S01]  /*0950*/  FSEL R19, R19, RZ, P0 ;  /* 0x000000ff13137208 */ /* 0x000fe20000000000 */
[----:B------:R-:W-:Y:S04]  /*0960*/  STS [R12], R11 ;  /* 0x0000000b0c007388 */ /* 0x000fe80000000800 */
[----:B------:R-:W-:Y:S04]  /*0970*/  STS [R12+0x10], R9 ;  /* 0x000010090c007388 */ /* 0x000fe80000000800 */
[----:B------:R0:W-:Y:S04]  /*0980*/  STS [R12+0x20], R5 ;  /* 0x000020050c007388 */ /* 0x0001e80000000800 */
[----:B------:R-:W-:Y:S04]  /*0990*/  STS [R12+0x30], R7 ;  /* 0x000030070c007388 */ /* 0x000fe80000000800 */
[----:B------:R1:W-:Y:S04]  /*09a0*/  STS [R12+0x4], R15 ;  /* 0x0000040f0c007388 */ /* 0x0003e80000000800 */
[----:B------:R-:W-:Y:S04]  /*09b0*/  STS [R12+0x14], R17 ;  /* 0x000014110c007388 */ /* 0x000fe80000000800 */
[----:B------:R-:W-:Y:S04]  /*09c0*/  STS [R12+0x24], R21 ;  /* 0x000024150c007388 */ /* 0x000fe80000000800 */
[----:B------:R2:W-:Y:S01]  /*09d0*/  STS [R12+0x34], R19 ;  /* 0x000034130c007388 */ /* 0x0005e20000000800 */
[----:B------:R-:W-:Y:S01]  /*09e0*/  IADD3 R13, R4, UR4, R4 ;  /* 0x00000004040d7c10 */ /* 0x000fe2000fffe004 */
[----:B------:R-:W-:Y:S01]  /*09f0*/  BAR.SYNC.DEFER_BLOCKING 0x0 ;  /* 0x0000000000007b1d */ /* 0x000fe20000010000 */
[----:B------:R-:W-:Y:S01]  /*0a00*/  SHF.R.S32.HI R4, RZ, 0x1e, R2 ;  /* 0x0000001eff047819 */ /* 0x000fe20000011402 */
[----:B0-----:R-:W-:-:S03]  /*0a10*/  IMAD.SHL.U32 R5, R2, 0x2, RZ ;  /* 0x0000000202057824 */ /* 0x001fc600078e00ff */
[----:B------:R-:W-:-:S04]  /*0a20*/  SGXT R4, R4, 0x1 ;  /* 0x000000010404781a */ /* 0x000fc80000000200 */
[----:B------:R-:W-:Y:S02]  /*0a30*/  LEA.HI R14, R4, R5, RZ, 0x6 ;  /* 0x00000005040e7211 */ /* 0x000fe400078f30ff */
[----:B------:R-:W0:Y:S01]  /*0a40*/  LDC.64 R4, c[0x0][0x240] ;  /* 0x00009000ff047b82 */ /* 0x000e220000000a00 */
[----:B------:R-:W3:Y:S04]  /*0a50*/  LDS.64 R10, [R13] ;  /* 0x000000000d0a7984 */ /* 0x000ee80000000a00 */
[----:B------:R-:W4:Y:S04]  /*0a60*/  LDS.64 R8, [R13+0x800] ;  /* 0x000800000d087984 */ /* 0x000f280000000a00 */
[----:B------:R-:W5:Y:S01]  /*0a70*/  LDS.64 R6, [R13+0x1000] ;  /* 0x001000000d067984 */ /* 0x000f620000000a00 */
[----:B-1----:R-:W-:Y:S01]  /*0a80*/  SHF.L.U32 R15, R14, 0x9, RZ ;  /* 0x000000090e0f7819 */ /* 0x002fe200000006ff */
[----:B--2---:R-:W-:Y:S01]  /*0a90*/  IMAD.SHL.U32 R19, R2, 0x2, RZ ;  /* 0x0000000202137824 */ /* 0x004fe200078e00ff */
[----:B------:R-:W-:-:S02]  /*0aa0*/  LOP3.LUT R14, R14, 0xffffffc0, RZ, 0xc0, !PT ;  /* 0xffffffc00e0e7812 */ /* 0x000fc400078ec0ff */
[----:B------:R-:W-:Y:S02]  /*0ab0*/  LOP3.LUT R15, R15, 0xffff8000, RZ, 0xc0, !PT ;  /* 0xffff80000f0f7812 */ /* 0x000fe400078ec0ff */
[----:B------:R-:W-:Y:S02]  /*0ac0*/  ISETP.GE.AND P0, PT, R20, 0x100, PT ;  /* 0x000001001400780c */ /* 0x000fe40003f06270 */
[C---:B------:R-:W-:Y:S02]  /*0ad0*/  LOP3.LUT R2, R0.reuse, 0x100, RZ, 0xfc, !PT ;  /* 0x0000010000027812 */ /* 0x040fe400078efcff */
[----:B------:R-:W-:Y:S02]  /*0ae0*/  IADD3 R19, R15, R19, -R14 ;  /* 0x000000130f137210 */ /* 0x000fe40007ffe80e */
[C---:B------:R-:W-:Y:S02]  /*0af0*/  LOP3.LUT R12, R0.reuse, 0x180, RZ, 0xfc, !PT ;  /* 0x00000180000c7812 */ /* 0x040fe400078efcff */
[----:B------:R-:W-:-:S02]  /*0b00*/  ISETP.LT.AND P3, PT, R0, 0x200, !P0 ;  /* 0x000002000000780c */ /* 0x000fc40004761270 */
[C---:B------:R-:W-:Y:S02]  /*0b10*/  ISETP.LT.AND P2, PT, R3.reuse, 0x200, !P0 ;  /* 0x000002000300780c */ /* 0x040fe40004741270 */
[----:B------:R-:W-:Y:S02]  /*0b20*/  ISETP.LT.AND P1, PT, R2, 0x200, !P0 ;  /* 0x000002000200780c */ /* 0x000fe40004721270 */
[-C--:B------:R-:W-:Y:S02]  /*0b30*/  LEA R15, R0, R19.reuse, 0x6 ;  /* 0x00000013000f7211 */ /* 0x080fe400078e30ff */
[----:B------:R-:W-:Y:S01]  /*0b40*/  ISETP.LT.AND P0, PT, R12, 0x200, !P0 ;  /* 0x000002000c00780c */ /* 0x000fe20004701270 */
[----:B------:R-:W-:Y:S01]  /*0b50*/  IMAD R17, R3, 0x40, R19 ;  /* 0x0000004003117824 */ /* 0x000fe200078e0213 */
[----:B------:R-:W-:Y:S01]  /*0b60*/  LEA R21, R2, R19, 0x6 ;  /* 0x0000001302157211 */ /* 0x000fe200078e30ff */
[----:B0-----:R-:W-:-:S04]  /*0b70*/  IMAD.WIDE R2, R15, 0x4, R4 ;  /* 0x000000040f027825 */ /* 0x001fc800078e0204 */
[----:B------:R-:W-:-:S04]  /*0b80*/  IMAD.WIDE R14, R17, 0x4, R4 ;  /* 0x00000004110e7825 */ /* 0x000fc800078e0204 */
[----:B------:R-:W-:Y:S01]  /*0b90*/  IMAD.WIDE R16, R21, 0x4, R4 ;  /* 0x0000000415107825 */ /* 0x000fe200078e0204 */
[----:B---3--:R0:W-:Y:S04]  /*0ba0*/  @P3 STG.E.64 desc[UR6][R2.64], R10 ;  /* 0x0000000a02003986 */ /* 0x0081e8000c101b06 */
[----:B----4-:R0:W-:Y:S04]  /*0bb0*/  @P2 STG.E.64 desc[UR6][R14.64], R8 ;  /* 0x000000080e002986 */ /* 0x0101e8000c101b06 */
[----:B-----5:R0:W-:Y:S02]  /*0bc0*/  @P1 STG.E.64 desc[UR6][R16.64], R6 ;  /* 0x0000000610001986 */ /* 0x0201e4000c101b06 */
[----:B0-----:R-:W-:Y:S05]  /*0bd0*/  @!P0 EXIT ;  /* 0x000000000000894d */ /* 0x001fea0003800000 */
[----:B0-----:R-:W0:Y:S01]  /*0be0*/  LDS.64 R2, [R13+0x1800] ;  /* 0x001800000d027984 */ /* 0x001e220000000a00 */
[----:B------:R-:W-:-:S04]  /*0bf0*/  IMAD R19, R12, 0x40, R19 ;  /* 0x000000400c137824 */ /* 0x000fc800078e0213 */
[----:B------:R-:W-:-:S05]  /*0c00*/  IMAD.WIDE R4, R19, 0x4, R4 ;  /* 0x0000000413047825 */ /* 0x000fca00078e0204 */
[----:B0-----:R-:W-:Y:S01]  /*0c10*/  STG.E.64 desc[UR6][R4.64], R2 ;  /* 0x0000000204007986 */ /* 0x001fe2000c101b06 */
[----:B------:R-:W-:Y:S05]  /*0c20*/  EXIT ;  /* 0x000000000000794d */ /* 0x000fea0003800000 */
.L_x_0:
[----:B------:R-:W-:-:S00]  /*0c30*/  BRA `(.L_x_0) ;  /* 0xfffffffc00fc7947 */ /* 0x000fc0000383ffff */
[----:B------:R-:W-:-:S00]  /*0c40*/  NOP ;  /* 0x0000000000007918 */ /* 0x000fc00000000000 */
        /* <DEDUP_REMOVED lines=11> */
.L_x_1:


//--------------------- .nv.global.init           --------------------------
	.section	.nv.global.init,"aw",@progbits
.nv.global.init:
	.type		_$_str,@object
	.size		_$_str,(_$_str_$_2 - _$_str)
_$_str:
        /*0000*/ 	.byte	0x5f, 0x5f, 0x43, 0x55, 0x44, 0x41, 0x5f, 0x46, 0x54, 0x5a, 0x00
	.type		_$_str_$_2,@object
	.size		_$_str_$_2,(.L_1 - _$_str_$_2)
_$_str_$_2:
        /*000b*/ 	.byte	0x5f, 0x5f, 0x43, 0x55, 0x44, 0x41, 0x5f, 0x50, 0x52, 0x45, 0x43, 0x5f, 0x53, 0x51, 0x52, 0x54
        /*001b*/ 	.byte	0x00
.L_1:


//--------------------- .nv.shared.triton_poi_fused__native_batch_norm_legit_no_training_add_relu_15 --------------------------
	.section	.nv.shared.triton_poi_fused__native_batch_norm_legit_no_training_add_relu_15,"aw",@nobits
	.sectionflags	@""
	.align	16
	.zero		1024


//--------------------- .nv.constant0.triton_poi_fused__native_batch_norm_legit_no_training_add_relu_15 --------------------------
	.section	.nv.constant0.triton_poi_fused__native_batch_norm_legit_no_training_add_relu_15,"a",@progbits
	.sectionflags	@""
	.align	4
.nv.constant0.triton_poi_fused__native_batch_norm_legit_no_training_add_relu_15:
	.zero		592
